//
// Generated by NVIDIA NVVM Compiler
//
// Compiler Build ID: CL-36424714
// Cuda compilation tools, release 13.0, V13.0.88
// Based on NVVM 20.0.0
//

.version 9.0
.target sm_100
.address_size 64

	// .globl	_Z13kernel_matmuliPfS_S_

.visible .entry _Z13kernel_matmuliPfS_S_(
	.param .u32 _Z13kernel_matmuliPfS_S__param_0,
	.param .u64 .ptr .align 1 _Z13kernel_matmuliPfS_S__param_1,
	.param .u64 .ptr .align 1 _Z13kernel_matmuliPfS_S__param_2,
	.param .u64 .ptr .align 1 _Z13kernel_matmuliPfS_S__param_3
)
{
	.reg .pred 	%p<10>;
	.reg .b32 	%r<42>;
	.reg .b32 	%f<67>;
	.reg .b64 	%rd<67>;

	ld.param.u32 	%r19, [_Z13kernel_matmuliPfS_S__param_0];
	ld.param.u64 	%rd14, [_Z13kernel_matmuliPfS_S__param_1];
	ld.param.u64 	%rd15, [_Z13kernel_matmuliPfS_S__param_2];
	cvta.to.global.u64 	%rd1, %rd15;
	cvta.to.global.u64 	%rd2, %rd14;
	mov.u32 	%r20, %ctaid.x;
	mov.u32 	%r21, %ntid.x;
	mov.u32 	%r22, %tid.x;
	mad.lo.s32 	%r1, %r20, %r21, %r22;
	mov.u32 	%r23, %ctaid.y;
	mov.u32 	%r24, %ntid.y;
	mov.u32 	%r25, %tid.y;
	mad.lo.s32 	%r26, %r23, %r24, %r25;
	max.s32 	%r27, %r1, %r26;
	setp.ge.s32 	%p1, %r27, %r19;
	@%p1 bra 	$L__BB0_13;
	mul.lo.s32 	%r3, %r26, %r19;
	and.b32  	%r4, %r19, 7;
	setp.lt.u32 	%p2, %r19, 8;
	mov.f32 	%f66, 0f00000000;
	mov.b32 	%r40, 0;
	@%p2 bra 	$L__BB0_4;
	and.b32  	%r40, %r19, 2147483640;
	neg.s32 	%r38, %r40;
	mul.wide.s32 	%rd16, %r19, 4;
	add.s64 	%rd3, %rd1, %rd16;
	shl.b32 	%r7, %r19, 3;
	mul.wide.s32 	%rd17, %r19, 8;
	add.s64 	%rd4, %rd1, %rd17;
	mul.wide.s32 	%rd18, %r19, 12;
	add.s64 	%rd5, %rd1, %rd18;
	mul.wide.s32 	%rd19, %r19, 16;
	add.s64 	%rd6, %rd1, %rd19;
	mul.wide.s32 	%rd20, %r19, 20;
	add.s64 	%rd7, %rd1, %rd20;
	mul.wide.s32 	%rd21, %r19, 24;
	add.s64 	%rd8, %rd1, %rd21;
	mul.wide.s32 	%rd22, %r19, 28;
	add.s64 	%rd9, %rd1, %rd22;
	mul.wide.u32 	%rd23, %r3, 4;
	add.s64 	%rd24, %rd23, %rd2;
	add.s64 	%rd66, %rd24, 16;
	mov.f32 	%f66, 0f00000000;
	mov.u32 	%r37, %r1;
$L__BB0_3:
	.pragma "nounroll";
	mul.wide.s32 	%rd25, %r37, 4;
	add.s64 	%rd26, %rd3, %rd25;
	add.s64 	%rd27, %rd4, %rd25;
	add.s64 	%rd28, %rd5, %rd25;
	add.s64 	%rd29, %rd6, %rd25;
	add.s64 	%rd30, %rd7, %rd25;
	add.s64 	%rd31, %rd8, %rd25;
	add.s64 	%rd32, %rd9, %rd25;
	add.s64 	%rd33, %rd1, %rd25;
	ld.global.f32 	%f16, [%rd66+-16];
	ld.global.f32 	%f17, [%rd33];
	fma.rn.f32 	%f18, %f16, %f17, %f66;
	ld.global.f32 	%f19, [%rd66+-12];
	ld.global.f32 	%f20, [%rd26];
	fma.rn.f32 	%f21, %f19, %f20, %f18;
	ld.global.f32 	%f22, [%rd66+-8];
	ld.global.f32 	%f23, [%rd27];
	fma.rn.f32 	%f24, %f22, %f23, %f21;
	ld.global.f32 	%f25, [%rd66+-4];
	ld.global.f32 	%f26, [%rd28];
	fma.rn.f32 	%f27, %f25, %f26, %f24;
	ld.global.f32 	%f28, [%rd66];
	ld.global.f32 	%f29, [%rd29];
	fma.rn.f32 	%f30, %f28, %f29, %f27;
	ld.global.f32 	%f31, [%rd66+4];
	ld.global.f32 	%f32, [%rd30];
	fma.rn.f32 	%f33, %f31, %f32, %f30;
	ld.global.f32 	%f34, [%rd66+8];
	ld.global.f32 	%f35, [%rd31];
	fma.rn.f32 	%f36, %f34, %f35, %f33;
	ld.global.f32 	%f37, [%rd66+12];
	ld.global.f32 	%f38, [%rd32];
	fma.rn.f32 	%f66, %f37, %f38, %f36;
	add.s32 	%r38, %r38, 8;
	add.s32 	%r37, %r37, %r7;
	add.s64 	%rd66, %rd66, 32;
	setp.ne.s32 	%p3, %r38, 0;
	@%p3 bra 	$L__BB0_3;
$L__BB0_4:
	setp.eq.s32 	%p4, %r4, 0;
	@%p4 bra 	$L__BB0_12;
	and.b32  	%r13, %r19, 3;
	setp.lt.u32 	%p5, %r4, 4;
	@%p5 bra 	$L__BB0_7;
	add.s32 	%r29, %r40, %r3;
	mul.wide.u32 	%rd34, %r29, 4;
	add.s64 	%rd35, %rd2, %rd34;
	ld.global.f32 	%f40, [%rd35];
	mad.lo.s32 	%r30, %r40, %r19, %r1;
	mul.wide.s32 	%rd36, %r30, 4;
	add.s64 	%rd37, %rd1, %rd36;
	ld.global.f32 	%f41, [%rd37];
	fma.rn.f32 	%f42, %f40, %f41, %f66;
	cvt.u64.u32 	%rd38, %r3;
	cvt.u64.u32 	%rd39, %r40;
	add.s64 	%rd40, %rd39, %rd38;
	shl.b64 	%rd41, %rd40, 2;
	add.s64 	%rd42, %rd2, %rd41;
	ld.global.f32 	%f43, [%rd42+4];
	mul.wide.s32 	%rd43, %r19, 4;
	add.s64 	%rd44, %rd37, %rd43;
	ld.global.f32 	%f44, [%rd44];
	fma.rn.f32 	%f45, %f43, %f44, %f42;
	ld.global.f32 	%f46, [%rd42+8];
	add.s64 	%rd45, %rd44, %rd43;
	ld.global.f32 	%f47, [%rd45];
	fma.rn.f32 	%f48, %f46, %f47, %f45;
	ld.global.f32 	%f49, [%rd42+12];
	add.s64 	%rd46, %rd45, %rd43;
	ld.global.f32 	%f50, [%rd46];
	fma.rn.f32 	%f66, %f49, %f50, %f48;
	add.s32 	%r40, %r40, 4;
$L__BB0_7:
	setp.eq.s32 	%p6, %r13, 0;
	@%p6 bra 	$L__BB0_12;
	setp.eq.s32 	%p7, %r13, 1;
	@%p7 bra 	$L__BB0_10;
	add.s32 	%r31, %r40, %r3;
	mul.wide.u32 	%rd47, %r31, 4;
	add.s64 	%rd48, %rd2, %rd47;
	ld.global.f32 	%f52, [%rd48];
	mad.lo.s32 	%r32, %r40, %r19, %r1;
	mul.wide.s32 	%rd49, %r32, 4;
	add.s64 	%rd50, %rd1, %rd49;
	ld.global.f32 	%f53, [%rd50];
	fma.rn.f32 	%f54, %f52, %f53, %f66;
	cvt.u64.u32 	%rd51, %r3;
	cvt.u64.u32 	%rd52, %r40;
	add.s64 	%rd53, %rd52, %rd51;
	shl.b64 	%rd54, %rd53, 2;
	add.s64 	%rd55, %rd2, %rd54;
	ld.global.f32 	%f55, [%rd55+4];
	mul.wide.s32 	%rd56, %r19, 4;
	add.s64 	%rd57, %rd50, %rd56;
	ld.global.f32 	%f56, [%rd57];
	fma.rn.f32 	%f66, %f55, %f56, %f54;
	add.s32 	%r40, %r40, 2;
$L__BB0_10:
	and.b32  	%r33, %r19, 1;
	setp.eq.b32 	%p8, %r33, 1;
	not.pred 	%p9, %p8;
	@%p9 bra 	$L__BB0_12;
	add.s32 	%r34, %r40, %r3;
	mul.wide.u32 	%rd58, %r34, 4;
	add.s64 	%rd59, %rd2, %rd58;
	ld.global.f32 	%f57, [%rd59];
	mad.lo.s32 	%r35, %r40, %r19, %r1;
	mul.wide.s32 	%rd60, %r35, 4;
	add.s64 	%rd61, %rd1, %rd60;
	ld.global.f32 	%f58, [%rd61];
	fma.rn.f32 	%f66, %f57, %f58, %f66;
$L__BB0_12:
	ld.param.u64 	%rd65, [_Z13kernel_matmuliPfS_S__param_3];
	add.s32 	%r36, %r3, %r1;
	cvta.to.global.u64 	%rd62, %rd65;
	mul.wide.s32 	%rd63, %r36, 4;
	add.s64 	%rd64, %rd62, %rd63;
	st.global.f32 	[%rd64], %f66;
$L__BB0_13:
	ret;

}


// ===== COMPILED SASS (sm_100) =====

	.target	sm_100

	.elftype	@"ET_EXEC"


//--------------------- .note.nv.tkinfo           --------------------------
	.section	.note.nv.tkinfo,"",@"SHT_NOTE"
	.sectionflags	@"SHF_NOTE_NV_TKINFO"
	.tkinfo
        /*0018*/ 	.word	0x00000002
        /*0030*/ 	.string	""
        /*0030*/ 	.string	"ptxas"
        /*0030*/ 	.string	"Cuda compilation tools, release 13.0, V13.0.88"
        /*0030*/ 	.string	"Build cuda_13.0.r13.0/compiler.36424714_0"
        /*0030*/ 	.string	"-arch sm_100 -m 64 "



//--------------------- .note.nv.cuinfo           --------------------------
	.section	.note.nv.cuinfo,"",@"SHT_NOTE"
	.sectionflags	@"SHF_NOTE_NV_CUINFO"
        /*0018*/ 	.short	0x0002
        /*001a*/ 	.short	0x0064
        /*001c*/ 	.short	0x0082
	.zero		2


//--------------------- .nv.info                  --------------------------
	.section	.nv.info,"",@"SHT_CUDA_INFO"
	.align	4


	//----- nvinfo : EIATTR_REGCOUNT
	.align		4
        /*0000*/ 	.byte	0x04, 0x2f
        /*0002*/ 	.short	(.L_1 - .L_0)
	.align		4
.L_0:
        /*0004*/ 	.word	index@(_Z13kernel_matmuliPfS_S_)
        /*0008*/ 	.word	0x0000001e


	//----- nvinfo : EIATTR_FRAME_SIZE
	.align		4
.L_1:
        /*000c*/ 	.byte	0x04, 0x11
        /*000e*/ 	.short	(.L_3 - .L_2)
	.align		4
.L_2:
        /*0010*/ 	.word	index@(_Z13kernel_matmuliPfS_S_)
        /*0014*/ 	.word	0x00000000


	//----- nvinfo : EIATTR_MIN_STACK_SIZE
	.align		4
.L_3:
        /*0018*/ 	.byte	0x04, 0x12
        /*001a*/ 	.short	(.L_5 - .L_4)
	.align		4
.L_4:
        /*001c*/ 	.word	index@(_Z13kernel_matmuliPfS_S_)
        /*0020*/ 	.word	0x00000000
.L_5:


//--------------------- .nv.compat                --------------------------
	.section	.nv.compat,"",@"SHT_CUDA_COMPAT_INFO"
	.align	4
        /*0000*/ 	.byte	0x02, 0x09, 0x00, 0x00, 0x02, 0x02, 0x01, 0x00, 0x02, 0x05, 0x05, 0x00, 0x03, 0x07, 0x01, 0x01
        /*0010*/ 	.byte	0x02, 0x03, 0x00, 0x00, 0x02, 0x06, 0x01, 0x00, 0x04, 0x0b, 0x08, 0x00, 0x09, 0x00, 0x00, 0x00
        /*0020*/ 	.byte	0x00, 0x00, 0x00, 0x00


//--------------------- .nv.info._Z13kernel_matmuliPfS_S_ --------------------------
	.section	.nv.info._Z13kernel_matmuliPfS_S_,"",@"SHT_CUDA_INFO"
	.sectionflags	@""
	.align	4


	//----- nvinfo : EIATTR_CUDA_API_VERSION
	.align		4
        /*0000*/ 	.byte	0x04, 0x37
        /*0002*/ 	.short	(.L_7 - .L_6)
.L_6:
        /*0004*/ 	.word	0x00000082


	//----- nvinfo : EIATTR_KPARAM_INFO
	.align		4
.L_7:
        /*0008*/ 	.byte	0x04, 0x17
        /*000a*/ 	.short	(.L_9 - .L_8)
.L_8:
        /*000c*/ 	.word	0x00000000
        /*0010*/ 	.short	0x0003
        /*0012*/ 	.short	0x0018
        /*0014*/ 	.byte	0x00, 0xf5, 0x21, 0x00


	//----- nvinfo : EIATTR_KPARAM_INFO
	.align		4
.L_9:
        /*0018*/ 	.byte	0x04, 0x17
        /*001a*/ 	.short	(.L_11 - .L_10)
.L_10:
        /*001c*/ 	.word	0x00000000
        /*0020*/ 	.short	0x0002
        /*0022*/ 	.short	0x0010
        /*0024*/ 	.byte	0x00, 0xf5, 0x21, 0x00


	//----- nvinfo : EIATTR_KPARAM_INFO
	.align		4
.L_11:
        /*0028*/ 	.byte	0x04, 0x17
        /*002a*/ 	.short	(.L_13 - .L_12)
.L_12:
        /*002c*/ 	.word	0x00000000
        /*0030*/ 	.short	0x0001
        /*0032*/ 	.short	0x0008
        /*0034*/ 	.byte	0x00, 0xf5, 0x21, 0x00


	//----- nvinfo : EIATTR_KPARAM_INFO
	.align		4
.L_13:
        /*0038*/ 	.byte	0x04, 0x17
        /*003a*/ 	.short	(.L_15 - .L_14)
.L_14:
        /*003c*/ 	.word	0x00000000
        /*0040*/ 	.short	0x0000
        /*0042*/ 	.short	0x0000
        /*0044*/ 	.byte	0x00, 0xf0, 0x11, 0x00


	//----- nvinfo : EIATTR_SPARSE_MMA_MASK
	.align		4
.L_15:
        /*0048*/ 	.byte	0x03, 0x50
        /*004a*/ 	.short	0x0000


	//----- nvinfo : EIATTR_MAXREG_COUNT
	.align		4
        /*004c*/ 	.byte	0x03, 0x1b
        /*004e*/ 	.short	0x00ff


	//----- nvinfo : EIATTR_MERCURY_ISA_VERSION
	.align		4
        /*0050*/ 	.byte	0x03, 0x5f
        /*0052*/ 	.short	0x0101


	//----- nvinfo : EIATTR_VRC_CTA_INIT_COUNT
	.align		4
        /*0054*/ 	.byte	0x02, 0x4a
	.zero		1
	.zero		1


	//----- nvinfo : EIATTR_EXIT_INSTR_OFFSETS
	.align		4
        /*0058*/ 	.byte	0x04, 0x1c
        /*005a*/ 	.short	(.L_17 - .L_16)


	//   ....[0]....
.L_16:
        /*005c*/ 	.word	0x000000c0


	//   ....[1]....
        /*0060*/ 	.word	0x00000aa0


	//----- nvinfo : EIATTR_CBANK_PARAM_SIZE
	.align		4
.L_17:
        /*0064*/ 	.byte	0x03, 0x19
        /*0066*/ 	.short	0x0020


	//----- nvinfo : EIATTR_PARAM_CBANK
	.align		4
        /*0068*/ 	.byte	0x04, 0x0a
        /*006a*/ 	.short	(.L_19 - .L_18)
	.align		4
.L_18:
        /*006c*/ 	.word	index@(.nv.constant0._Z13kernel_matmuliPfS_S_)
        /*0070*/ 	.short	0x0380
        /*0072*/ 	.short	0x0020


	//----- nvinfo : EIATTR_SW_WAR
	.align		4
.L_19:
        /*0074*/ 	.byte	0x04, 0x36
        /*0076*/ 	.short	(.L_21 - .L_20)
.L_20:
        /*0078*/ 	.word	0x00000008
.L_21:


//--------------------- .nv.callgraph             --------------------------
	.section	.nv.callgraph,"",@"SHT_CUDA_CALLGRAPH"
	.align	4
	.sectionentsize	8
	.align		4
        /*0000*/ 	.word	0x00000000
	.align		4
        /*0004*/ 	.word	0xffffffff
	.align		4
        /*0008*/ 	.word	0x00000000
	.align		4
        /*000c*/ 	.word	0xfffffffe
	.align		4
        /*0010*/ 	.word	0x00000000
	.align		4
        /*0014*/ 	.word	0xfffffffd
	.align		4
        /*0018*/ 	.word	0x00000000
	.align		4
        /*001c*/ 	.word	0xfffffffc


//--------------------- .text._Z13kernel_matmuliPfS_S_ --------------------------
	.section	.text._Z13kernel_matmuliPfS_S_,"ax",@progbits
	.align	128
        .global         _Z13kernel_matmuliPfS_S_
        .type           _Z13kernel_matmuliPfS_S_,@function
        .size           _Z13kernel_matmuliPfS_S_,(.L_x_5 - _Z13kernel_matmuliPfS_S_)
        .other          _Z13kernel_matmuliPfS_S_,@"STO_CUDA_ENTRY STV_DEFAULT"
_Z13kernel_matmuliPfS_S_:
.text._Z13kernel_matmuliPfS_S_:
[----:B------:R-:W-:Y:S01]  /*0000*/  LDC R1, c[0x0][0x37c] ;  /* 0x0000df00ff017b82 */ /* 0x000fe20000000800 */
[----:B------:R-:W0:Y:S07]  /*0010*/  S2R R3, SR_TID.X ;  /* 0x0000000000037919 */ /* 0x000e2e0000002100 */
[----:B------:R-:W0:Y:S01]  /*0020*/  LDC R0, c[0x0][0x360] ;  /* 0x0000d800ff007b82 */ /* 0x000e220000000800 */
[----:B------:R-:W1:Y:S01]  /*0030*/  LDCU UR20, c[0x0][0x380] ;  /* 0x00007000ff1477ac */ /* 0x000e620008000800 */
[----:B------:R-:W2:Y:S06]  /*0040*/  S2R R2, SR_TID.Y ;  /* 0x0000000000027919 */ /* 0x000eac0000002200 */
[----:B------:R-:W0:Y:S08]  /*0050*/  S2UR UR4, SR_CTAID.X ;  /* 0x00000000000479c3 */ /* 0x000e300000002500 */
[----:B------:R-:W2:Y:S08]  /*0060*/  S2UR UR5, SR_CTAID.Y ;  /* 0x00000000000579c3 */ /* 0x000eb00000002600 */
[----:B------:R-:W2:Y:S01]  /*0070*/  LDC R13, c[0x0][0x364] ;  /* 0x0000d900ff0d7b82 */ /* 0x000ea20000000800 */
[----:B0-----:R-:W-:-:S02]  /*0080*/  IMAD R0, R0, UR4, R3 ;  /* 0x0000000400007c24 */ /* 0x001fc4000f8e0203 */
[----:B--2---:R-:W-:-:S05]  /*0090*/  IMAD R13, R13, UR5, R2 ;  /* 0x000000050d0d7c24 */ /* 0x004fca000f8e0202 */
[----:B------:R-:W-:-:S04]  /*00a0*/  VIMNMX R2, PT, PT, R0, R13, !PT ;  /* 0x0000000d00027248 */ /* 0x000fc80007fe0100 */
[----:B-1----:R-:W-:-:S13]  /*00b0*/  ISETP.GE.AND P0, PT, R2, UR20, PT ;  /* 0x0000001402007c0c */ /* 0x002fda000bf06270 */
[----:B------:R-:W-:Y:S05]  /*00c0*/  @P0 EXIT ;  /* 0x000000000000094d */ /* 0x000fea0003800000 */
[----:B------:R-:W-:Y:S01]  /*00d0*/  UISETP.GE.U32.AND UP0, UPT, UR20, 0x8, UPT ;  /* 0x000000081400788c */ /* 0x000fe2000bf06070 */
[----:B------:R-:W-:Y:S02]  /*00e0*/  HFMA2 R12, -RZ, RZ, 0, 0 ;  /* 0x00000000ff0c7431 */ /* 0x000fe400000001ff */
[----:B------:R-:W-:Y:S01]  /*00f0*/  IMAD R13, R13, UR20, RZ ;  /* 0x000000140d0d7c24 */ /* 0x000fe2000f8e02ff */
[----:B------:R-:W-:Y:S01]  /*0100*/  UMOV UR4, URZ ;  /* 0x000000ff00047c82 */ /* 0x000fe20008000000 */
[----:B------:R-:W0:Y:S04]  /*0110*/  LDCU.64 UR18, c[0x0][0x358] ;  /* 0x00006b00ff1277ac */ /* 0x000e280008000a00 */
[----:B------:R-:W-:Y:S05]  /*0120*/  BRA.U !UP0, `(.L_x_0) ;  /* 0x0000000508007547 */ /* 0x000fea000b800000 */
[----:B------:R-:W1:Y:S01]  /*0130*/  LDC.64 R2, c[0x0][0x388] ;  /* 0x0000e200ff027b82 */ /* 0x000e620000000a00 */
[----:B------:R-:W2:Y:S01]  /*0140*/  LDCU.64 UR22, c[0x0][0x390] ;  /* 0x00007200ff1677ac */ /* 0x000ea20008000a00 */
[----:B------:R-:W-:Y:S02]  /*0150*/  MOV R12, RZ ;  /* 0x000000ff000c7202 */ /* 0x000fe40000000f00 */
[----:B------:R-:W-:Y:S01]  /*0160*/  MOV R14, R0 ;  /* 0x00000000000e7202 */ /* 0x000fe20000000f00 */
[----:B------:R-:W-:-:S04]  /*0170*/  ULOP3.LUT UR4, UR20, 0x7ffffff8, URZ, 0xc0, !UPT ;  /* 0x7ffffff814047892 */ /* 0x000fc8000f8ec0ff */
[----:B------:R-:W-:Y:S02]  /*0180*/  UIADD3 UR5, UPT, UPT, -UR4, URZ, URZ ;  /* 0x000000ff04057290 */ /* 0x000fe4000fffe1ff */
[----:B--2---:R-:W-:Y:S02]  /*0190*/  UIMAD.WIDE UR6, UR20, 0x8, UR22 ;  /* 0x00000008140678a5 */ /* 0x004fe4000f8e0216 */
[----:B------:R-:W-:Y:S02]  /*01a0*/  UIMAD.WIDE UR8, UR20, 0xc, UR22 ;  /* 0x0000000c140878a5 */ /* 0x000fe4000f8e0216 */
[----:B------:R-:W-:Y:S01]  /*01b0*/  UIMAD.WIDE UR10, UR20, 0x10, UR22 ;  /* 0x00000010140a78a5 */ /* 0x000fe2000f8e0216 */
[----:B-1----:R-:W-:Y:S01]  /*01c0*/  IMAD.WIDE.U32 R2, R13, 0x4, R2 ;  /* 0x000000040d027825 */ /* 0x002fe200078e0002 */
[----:B------:R-:W-:Y:S02]  /*01d0*/  UIMAD.WIDE UR12, UR20, 0x14, UR22 ;  /* 0x00000014140c78a5 */ /* 0x000fe4000f8e0216 */
[----:B------:R-:W-:Y:S01]  /*01e0*/  UIMAD.WIDE UR14, UR20, 0x18, UR22 ;  /* 0x00000018140e78a5 */ /* 0x000fe2000f8e0216 */
[----:B------:R-:W-:Y:S01]  /*01f0*/  IADD3 R2, P0, PT, R2, 0x10, RZ ;  /* 0x0000001002027810 */ /* 0x000fe20007f1e0ff */
[----:B------:R-:W-:-:S03]  /*0200*/  UIMAD.WIDE UR16, UR20, 0x1c, UR22 ;  /* 0x0000001c141078a5 */ /* 0x000fc6000f8e0216 */
[----:B------:R-:W-:-:S09]  /*0210*/  IADD3.X R3, PT, PT, RZ, R3, RZ, P0, !PT ;  /* 0x00000003ff037210 */ /* 0x000fd200007fe4ff */
.L_x_1:
[----:B------:R-:W-:Y:S01]  /*0220*/  UIMAD.WIDE UR24, UR20, 0x4, UR22 ;  /* 0x00000004141878a5 */ /* 0x000fe2000f8e0216 */
[----:B------:R-:W-:Y:S01]  /*0230*/  MOV R23, 0x4 ;  /* 0x0000000400177802 */ /* 0x000fe20000000f00 */
[----:B------:R-:W-:Y:S01]  /*0240*/  HFMA2 R25, -RZ, RZ, 0, 2.384185791015625e-07 ;  /* 0x00000004ff197431 */ /* 0x000fe200000001ff */
[----:B0-----:R-:W2:Y:S03]  /*0250*/  LDG.E R21, desc[UR18][R2.64+-0x10] ;  /* 0xfffff01202157981 */ /* 0x001ea6000c1e1900 */
[----:B------:R-:W-:Y:S01]  /*0260*/  IMAD.WIDE R22, R14, R23, UR22 ;  /* 0x000000160e167e25 */ /* 0x000fe2000f8e0217 */
[----:B------:R-:W-:Y:S01]  /*0270*/  MOV R8, UR24 ;  /* 0x0000001800087c02 */ /* 0x000fe20008000f00 */
[----:B------:R-:W3:Y:S01]  /*0280*/  LDG.E R19, desc[UR18][R2.64+-0xc] ;  /* 0xfffff41202137981 */ /* 0x000ee2000c1e1900 */
[----:B------:R-:W-:-:S03]  /*0290*/  MOV R9, UR25 ;  /* 0x0000001900097c02 */ /* 0x000fc60008000f00 */
[----:B------:R-:W2:Y:S01]  /*02a0*/  LDG.E R22, desc[UR18][R22.64] ;  /* 0x0000001216167981 */ /* 0x000ea2000c1e1900 */
[----:B------:R-:W-:Y:S02]  /*02b0*/  IMAD.MOV.U32 R11, RZ, RZ, 0x4 ;  /* 0x00000004ff0b7424 */ /* 0x000fe400078e00ff */
[----:B------:R-:W-:-:S04]  /*02c0*/  IMAD.WIDE R8, R14, 0x4, R8 ;  /* 0x000000040e087825 */ /* 0x000fc800078e0208 */
[----:B------:R-:W-:Y:S01]  /*02d0*/  HFMA2 R7, -RZ, RZ, 0, 2.384185791015625e-07 ;  /* 0x00000004ff077431 */ /* 0x000fe200000001ff */
[----:B------:R-:W-:Y:S01]  /*02e0*/  MOV R5, 0x4 ;  /* 0x0000000400057802 */ /* 0x000fe20000000f00 */
[----:B------:R-:W4:Y:S01]  /*02f0*/  LDG.E R17, desc[UR18][R2.64+-0x8] ;  /* 0xfffff81202117981 */ /* 0x000f22000c1e1900 */
[----:B------:R-:W-:-:S03]  /*0300*/  IMAD.WIDE R24, R14, R25, UR6 ;  /* 0x000000060e187e25 */ /* 0x000fc6000f8e0219 */
[----:B------:R0:W3:Y:S01]  /*0310*/  LDG.E R20, desc[UR18][R8.64] ;  /* 0x0000001208147981 */ /* 0x0000e2000c1e1900 */
[----:B------:R-:W-:-:S03]  /*0320*/  IMAD.WIDE R10, R14, R11, UR8 ;  /* 0x000000080e0a7e25 */ /* 0x000fc6000f8e020b */
[----:B------:R-:W4:Y:S01]  /*0330*/  LDG.E R18, desc[UR18][R24.64] ;  /* 0x0000001218127981 */ /* 0x000f22000c1e1900 */
[----:B------:R-:W-:-:S04]  /*0340*/  IMAD.WIDE R4, R14, R5, UR10 ;  /* 0x0000000a0e047e25 */ /* 0x000fc8000f8e0205 */
[----:B------:R-:W-:Y:S01]  /*0350*/  HFMA2 R27, -RZ, RZ, 0, 2.384185791015625e-07 ;  /* 0x00000004ff1b7431 */ /* 0x000fe200000001ff */
[----:B------:R1:W5:Y:S01]  /*0360*/  LDG.E R16, desc[UR18][R10.64] ;  /* 0x000000120a107981 */ /* 0x000362000c1e1900 */
[C---:B------:R-:W-:Y:S01]  /*0370*/  IMAD.WIDE R6, R14.reuse, R7, UR12 ;  /* 0x0000000c0e067e25 */ /* 0x040fe2000f8e0207 */
[----:B0-----:R-:W-:Y:S02]  /*0380*/  MOV R9, 0x4 ;  /* 0x0000000400097802 */ /* 0x001fe40000000f00 */
[----:B------:R-:W5:Y:S04]  /*0390*/  LDG.E R15, desc[UR18][R2.64+-0x4] ;  /* 0xfffffc12020f7981 */ /* 0x000f68000c1e1900 */
[----:B------:R0:W5:Y:S01]  /*03a0*/  LDG.E R4, desc[UR18][R4.64] ;  /* 0x0000001204047981 */ /* 0x000162000c1e1900 */
[----:B------:R-:W-:-:S03]  /*03b0*/  IMAD.WIDE R8, R14, R9, UR14 ;  /* 0x0000000e0e087e25 */ /* 0x000fc6000f8e0209 */
[----:B------:R-:W5:Y:S01]  /*03c0*/  LDG.E R23, desc[UR18][R2.64] ;  /* 0x0000001202177981 */ /* 0x000f62000c1e1900 */
[----:B-1----:R-:W-:-:S03]  /*03d0*/  IMAD.WIDE R10, R14, R27, UR16 ;  /* 0x000000100e0a7e25 */ /* 0x002fc6000f8e021b */
[----:B------:R-:W5:Y:S04]  /*03e0*/  LDG.E R7, desc[UR18][R6.64] ;  /* 0x0000001206077981 */ /* 0x000f68000c1e1900 */
[----:B------:R-:W5:Y:S04]  /*03f0*/  LDG.E R24, desc[UR18][R2.64+0x4] ;  /* 0x0000041202187981 */ /* 0x000f68000c1e1900 */
[----:B------:R-:W5:Y:S04]  /*0400*/  LDG.E R8, desc[UR18][R8.64] ;  /* 0x0000001208087981 */ /* 0x000f68000c1e1900 */
[----:B------:R-:W5:Y:S04]  /*0410*/  LDG.E R25, desc[UR18][R2.64+0x8] ;  /* 0x0000081202197981 */ /* 0x000f68000c1e1900 */
[----:B------:R-:W5:Y:S04]  /*0420*/  LDG.E R10, desc[UR18][R10.64] ;  /* 0x000000120a0a7981 */ /* 0x000f68000c1e1900 */
[----:B------:R1:W5:Y:S01]  /*0430*/  LDG.E R27, desc[UR18][R2.64+0xc] ;  /* 0x00000c12021b7981 */ /* 0x000362000c1e1900 */
[----:B------:R-:W-:-:S04]  /*0440*/  UIADD3 UR5, UPT, UPT, UR5, 0x8, URZ ;  /* 0x0000000805057890 */ /* 0x000fc8000fffe0ff */
[----:B------:R-:W-:Y:S01]  /*0450*/  UISETP.NE.AND UP0, UPT, UR5, URZ, UPT ;  /* 0x000000ff0500728c */ /* 0x000fe2000bf05270 */
[----:B0-----:R-:W-:Y:S02]  /*0460*/  MOV R5, UR20 ;  /* 0x0000001400057c02 */ /* 0x001fe40008000f00 */
[----:B-1----:R-:W-:-:S03]  /*0470*/  IADD3 R2, P0, PT, R2, 0x20, RZ ;  /* 0x0000002002027810 */ /* 0x002fc60007f1e0ff */
[----:B------:R-:W-:Y:S01]  /*0480*/  IMAD R14, R5, 0x8, R14 ;  /* 0x00000008050e7824 */ /* 0x000fe200078e020e */
[----:B------:R-:W-:Y:S01]  /*0490*/  IADD3.X R3, PT, PT, RZ, R3, RZ, P0, !PT ;  /* 0x00000003ff037210 */ /* 0x000fe200007fe4ff */
[----:B--2---:R-:W-:-:S04]  /*04a0*/  FFMA R22, R21, R22, R12 ;  /* 0x0000001615167223 */ /* 0x004fc8000000000c */
[----:B---3--:R-:W-:-:S04]  /*04b0*/  FFMA R20, R19, R20, R22 ;  /* 0x0000001413147223 */ /* 0x008fc80000000016 */
[----:B----4-:R-:W-:-:S04]  /*04c0*/  FFMA R18, R17, R18, R20 ;  /* 0x0000001211127223 */ /* 0x010fc80000000014 */
[----:B-----5:R-:W-:-:S04]  /*04d0*/  FFMA R16, R15, R16, R18 ;  /* 0x000000100f107223 */ /* 0x020fc80000000012 */
[----:B------:R-:W-:-:S04]  /*04e0*/  FFMA R23, R23, R4, R16 ;  /* 0x0000000417177223 */ /* 0x000fc80000000010 */
[----:B------:R-:W-:-:S04]  /*04f0*/  FFMA R24, R24, R7, R23 ;  /* 0x0000000718187223 */ /* 0x000fc80000000017 */
[----:B------:R-:W-:-:S04]  /*0500*/  FFMA R8, R25, R8, R24 ;  /* 0x0000000819087223 */ /* 0x000fc80000000018 */
[----:B------:R-:W-:Y:S01]  /*0510*/  FFMA R12, R27, R10, R8 ;  /* 0x0000000a1b0c7223 */ /* 0x000fe20000000008 */
[----:B------:R-:W-:Y:S06]  /*0520*/  BRA.U UP0, `(.L_x_1) ;  /* 0xfffffffd003c7547 */ /* 0x000fec000b83ffff */
.L_x_0:
[----:B------:R-:W-:-:S04]  /*0530*/  ULOP3.LUT UR6, UR20, 0x7, URZ, 0xc0, !UPT ;  /* 0x0000000714067892 */ /* 0x000fc8000f8ec0ff */
[----:B------:R-:W-:-:S09]  /*0540*/  UISETP.NE.AND UP0, UPT, UR6, URZ, UPT ;  /* 0x000000ff0600728c */ /* 0x000fd2000bf05270 */
[----:B------:R-:W-:Y:S05]  /*0550*/  BRA.U !UP0, `(.L_x_2) ;  /* 0x0000000508407547 */ /* 0x000fea000b800000 */
[----:B------:R-:W-:Y:S02]  /*0560*/  UISETP.GE.U32.AND UP0, UPT, UR6, 0x4, UPT ;  /* 0x000000040600788c */ /* 0x000fe4000bf06070 */
[----:B------:R-:W-:-:S04]  /*0570*/  ULOP3.LUT UR5, UR20, 0x3, URZ, 0xc0, !UPT ;  /* 0x0000000314057892 */ /* 0x000fc8000f8ec0ff */
[----:B------:R-:W-:-:S03]  /*0580*/  UISETP.NE.AND UP1, UPT, UR5, URZ, UPT ;  /* 0x000000ff0500728c */ /* 0x000fc6000bf25270 */
[----:B------:R-:W-:Y:S08]  /*0590*/  BRA.U !UP0, `(.L_x_3) ;  /* 0x00000001087c7547 */ /* 0x000ff0000b800000 */
[----:B------:R-:W1:Y:S01]  /*05a0*/  LDC.64 R6, c[0x0][0x390] ;  /* 0x0000e400ff067b82 */ /* 0x000e620000000a00 */
[----:B------:R-:W2:Y:S01]  /*05b0*/  LDCU.64 UR6, c[0x0][0x388] ;  /* 0x00007100ff0677ac */ /* 0x000ea20008000a00 */
[----:B------:R-:W-:Y:S02]  /*05c0*/  MOV R9, UR4 ;  /* 0x0000000400097c02 */ /* 0x000fe40008000f00 */
[C---:B------:R-:W-:Y:S02]  /*05d0*/  IADD3 R3, PT, PT, R13.reuse, UR4, RZ ;  /* 0x000000040d037c10 */ /* 0x040fe4000fffe0ff */
[----:B------:R-:W-:Y:S01]  /*05e0*/  IADD3 R10, P0, PT, R13, UR4, RZ ;  /* 0x000000040d0a7c10 */ /* 0x000fe2000ff1e0ff */
[----:B------:R-:W-:Y:S01]  /*05f0*/  IMAD R9, R9, UR20, R0 ;  /* 0x0000001409097c24 */ /* 0x000fe2000f8e0200 */
[----:B------:R-:W3:Y:S01]  /*0600*/  LDC.64 R4, c[0x0][0x388] ;  /* 0x0000e200ff047b82 */ /* 0x000ee20000000a00 */
[----:B------:R-:W-:Y:S02]  /*0610*/  MOV R11, UR20 ;  /* 0x00000014000b7c02 */ /* 0x000fe40008000f00 */
[----:B------:R-:W-:Y:S01]  /*0620*/  MOV R15, UR20 ;  /* 0x00000014000f7c02 */ /* 0x000fe20008000f00 */
[----:B-1----:R-:W-:Y:S01]  /*0630*/  IMAD.WIDE R6, R9, 0x4, R6 ;  /* 0x0000000409067825 */ /* 0x002fe200078e0206 */
[----:B------:R-:W-:-:S05]  /*0640*/  MOV R9, UR20 ;  /* 0x0000001400097c02 */ /* 0x000fca0008000f00 */
[----:B------:R-:W-:Y:S02]  /*0650*/  IMAD.WIDE R8, R9, 0x4, R6 ;  /* 0x0000000409087825 */ /* 0x000fe400078e0206 */
[----:B0-----:R-:W4:Y:S02]  /*0660*/  LDG.E R6, desc[UR18][R6.64] ;  /* 0x0000001206067981 */ /* 0x001f24000c1e1900 */
[----:B---3--:R-:W-:Y:S01]  /*0670*/  IMAD.WIDE.U32 R4, R3, 0x4, R4 ;  /* 0x0000000403047825 */ /* 0x008fe200078e0004 */
[----:B------:R-:W-:Y:S01]  /*0680*/  IADD3.X R3, PT, PT, RZ, RZ, RZ, P0, !PT ;  /* 0x000000ffff037210 */ /* 0x000fe200007fe4ff */
[----:B------:R-:W3:Y:S01]  /*0690*/  LDG.E R17, desc[UR18][R8.64] ;  /* 0x0000001208117981 */ /* 0x000ee2000c1e1900 */
[----:B--2---:R-:W-:-:S03]  /*06a0*/  LEA R2, P0, R10, UR6, 0x2 ;  /* 0x000000060a027c11 */ /* 0x004fc6000f8010ff */
[----:B------:R-:W4:Y:S01]  /*06b0*/  LDG.E R5, desc[UR18][R4.64] ;  /* 0x0000001204057981 */ /* 0x000f22000c1e1900 */
[----:B------:R-:W-:Y:S01]  /*06c0*/  LEA.HI.X R3, R10, UR7, R3, 0x2, P0 ;  /* 0x000000070a037c11 */ /* 0x000fe200080f1403 */
[----:B------:R-:W-:-:S04]  /*06d0*/  IMAD.WIDE R10, R11, 0x4, R8 ;  /* 0x000000040b0a7825 */ /* 0x000fc800078e0208 */
[----:B------:R-:W3:Y:S01]  /*06e0*/  LDG.E R16, desc[UR18][R2.64+0x4] ;  /* 0x0000041202107981 */ /* 0x000ee2000c1e1900 */
[----:B------:R-:W-:-:S03]  /*06f0*/  IMAD.WIDE R14, R15, 0x4, R10 ;  /* 0x000000040f0e7825 */ /* 0x000fc600078e020a */
[----:B------:R-:W2:Y:S04]  /*0700*/  LDG.E R19, desc[UR18][R10.64] ;  /* 0x000000120a137981 */ /* 0x000ea8000c1e1900 */
[----:B------:R-:W2:Y:S04]  /*0710*/  LDG.E R18, desc[UR18][R2.64+0x8] ;  /* 0x0000081202127981 */ /* 0x000ea8000c1e1900 */
[----:B------:R-:W5:Y:S04]  /*0720*/  LDG.E R20, desc[UR18][R2.64+0xc] ;  /* 0x00000c1202147981 */ /* 0x000f68000c1e1900 */
[----:B------:R-:W5:Y:S01]  /*0730*/  LDG.E R14, desc[UR18][R14.64] ;  /* 0x000000120e0e7981 */ /* 0x000f62000c1e1900 */
[----:B------:R-:W-:Y:S01]  /*0740*/  UIADD3 UR4, UPT, UPT, UR4, 0x4, URZ ;  /* 0x0000000404047890 */ /* 0x000fe2000fffe0ff */
[----:B----4-:R-:W-:-:S04]  /*0750*/  FFMA R5, R5, R6, R12 ;  /* 0x0000000605057223 */ /* 0x010fc8000000000c */
[----:B---3--:R-:W-:-:S04]  /*0760*/  FFMA R5, R16, R17, R5 ;  /* 0x0000001110057223 */ /* 0x008fc80000000005 */
[----:B--2---:R-:W-:-:S04]  /*0770*/  FFMA R5, R18, R19, R5 ;  /* 0x0000001312057223 */ /* 0x004fc80000000005 */
[----:B-----5:R-:W-:-:S07]  /*0780*/  FFMA R12, R20, R14, R5 ;  /* 0x0000000e140c7223 */ /* 0x020fce0000000005 */
.L_x_3:
[----:B------:R-:W-:Y:S05]  /*0790*/  BRA.U !UP1, `(.L_x_2) ;  /* 0x0000000109b07547 */ /* 0x000fea000b800000 */
[----:B------:R-:W-:Y:S01]  /*07a0*/  UISETP.NE.AND UP0, UPT, UR5, 0x1, UPT ;  /* 0x000000010500788c */ /* 0x000fe2000bf05270 */
[----:B------:R-:W-:Y:S01]  /*07b0*/  MOV R7, UR4 ;  /* 0x0000000400077c02 */ /* 0x000fe20008000f00 */
[----:B------:R-:W-:Y:S02]  /*07c0*/  ULOP3.LUT UR5, UR20, 0x1, URZ, 0xc0, !UPT ;  /* 0x0000000114057892 */ /* 0x000fe4000f8ec0ff */
[----:B------:R-:W-:Y:S02]  /*07d0*/  IMAD.U32 R15, RZ, RZ, UR20 ;  /* 0x00000014ff0f7e24 */ /* 0x000fe4000f8e00ff */
[----:B------:R-:W-:Y:S01]  /*07e0*/  UISETP.NE.U32.AND UP1, UPT, UR5, 0x1, UPT ;  /* 0x000000010500788c */ /* 0x000fe2000bf25070 */
[----:B------:R-:W-:-:S04]  /*07f0*/  PLOP3.LUT P1, PT, PT, PT, UP0, 0x80, 0x8 ;  /* 0x000000000008781c */ /* 0x000fc80003f2f008 */
[----:B------:R-:W1:Y:S01]  /*0800*/  @UP0 LDCU.64 UR6, c[0x0][0x388] ;  /* 0x00007100ff0607ac */ /* 0x000e620008000a00 */
[----:B------:R-:W-:Y:S01]  /*0810*/  PLOP3.LUT P0, PT, PT, PT, UP1, 0x80, 0x8 ;  /* 0x000000000008781c */ /* 0x000fe20003f0f018 */
[----:B------:R-:W2:Y:S01]  /*0820*/  @UP0 LDCU.64 UR8, c[0x0][0x390] ;  /* 0x00007200ff0807ac */ /* 0x000ea20008000a00 */
[----:B------:R-:W3:Y:S06]  /*0830*/  @UP0 LDCU.64 UR10, c[0x0][0x388] ;  /* 0x00007100ff0a07ac */ /* 0x000eec0008000a00 */
[C---:B------:R-:W-:Y:S01]  /*0840*/  @P1 VIADD R3, R13.reuse, UR4 ;  /* 0x000000040d031c36 */ /* 0x040fe20008000000 */
[----:B------:R-:W-:Y:S01]  /*0850*/  @P1 IADD3 R6, P2, PT, R13, UR4, RZ ;  /* 0x000000040d061c10 */ /* 0x000fe2000ff5e0ff */
[----:B------:R-:W4:Y:S01]  /*0860*/  @!UP1 LDCU.64 UR12, c[0x0][0x388] ;  /* 0x00007100ff0c97ac */ /* 0x000f220008000a00 */
[----:B------:R-:W-:Y:S01]  /*0870*/  @UP0 UIADD3 UR4, UPT, UPT, UR4, 0x2, URZ ;  /* 0x0000000204040890 */ /* 0x000fe2000fffe0ff */
[----:B-1----:R-:W-:-:S02]  /*0880*/  MOV R10, UR6 ;  /* 0x00000006000a7c02 */ /* 0x002fc40008000f00 */
[----:B------:R-:W-:Y:S01]  /*0890*/  MOV R11, UR7 ;  /* 0x00000007000b7c02 */ /* 0x000fe20008000f00 */
[----:B------:R-:W1:Y:S01]  /*08a0*/  @!UP1 LDCU.64 UR6, c[0x0][0x390] ;  /* 0x00007200ff0697ac */ /* 0x000e620008000a00 */
[----:B--2---:R-:W-:Y:S02]  /*08b0*/  MOV R4, UR8 ;  /* 0x0000000800047c02 */ /* 0x004fe40008000f00 */
[----:B------:R-:W-:Y:S01]  /*08c0*/  MOV R5, UR9 ;  /* 0x0000000900057c02 */ /* 0x000fe20008000f00 */
[----:B------:R-:W-:-:S04]  /*08d0*/  @P1 IMAD.WIDE.U32 R10, R3, 0x4, R10 ;  /* 0x00000004030a1825 */ /* 0x000fc800078e000a */
[----:B------:R-:W-:Y:S01]  /*08e0*/  @P1 IMAD R3, R7, UR20, R0 ;  /* 0x0000001407031c24 */ /* 0x000fe2000f8e0200 */
[----:B------:R-:W-:Y:S01]  /*08f0*/  @P1 IADD3.X R7, PT, PT, RZ, RZ, RZ, P2, !PT ;  /* 0x000000ffff071210 */ /* 0x000fe200017fe4ff */
[----:B0-----:R-:W2:Y:S01]  /*0900*/  @P1 LDG.E R11, desc[UR18][R10.64] ;  /* 0x000000120a0b1981 */ /* 0x001ea2000c1e1900 */
[C---:B---3--:R-:W-:Y:S01]  /*0910*/  @P1 LEA R2, P2, R6.reuse, UR10, 0x2 ;  /* 0x0000000a06021c11 */ /* 0x048fe2000f8410ff */
[----:B------:R-:W-:Y:S01]  /*0920*/  @P1 IMAD.WIDE R4, R3, 0x4, R4 ;  /* 0x0000000403041825 */ /* 0x000fe200078e0204 */
[----:B------:R-:W-:Y:S02]  /*0930*/  MOV R19, UR4 ;  /* 0x0000000400137c02 */ /* 0x000fe40008000f00 */
[----:B------:R-:W-:Y:S02]  /*0940*/  @P1 LEA.HI.X R3, R6, UR11, R7, 0x2, P2 ;  /* 0x0000000b06031c11 */ /* 0x000fe400090f1407 */
[----:B----4-:R-:W-:Y:S01]  /*0950*/  MOV R6, UR12 ;  /* 0x0000000c00067c02 */ /* 0x010fe20008000f00 */
[----:B------:R-:W-:Y:S01]  /*0960*/  @P1 IMAD.WIDE R14, R15, 0x4, R4 ;  /* 0x000000040f0e1825 */ /* 0x000fe200078e0204 */
[----:B------:R-:W-:Y:S01]  /*0970*/  MOV R7, UR13 ;  /* 0x0000000d00077c02 */ /* 0x000fe20008000f00 */
[----:B------:R-:W2:Y:S01]  /*0980*/  @P1 LDG.E R4, desc[UR18][R4.64] ;  /* 0x0000001204041981 */ /* 0x000ea2000c1e1900 */
[----:B------:R-:W-:Y:S01]  /*0990*/  @!P0 IADD3 R17, PT, PT, R13, UR4, RZ ;  /* 0x000000040d118c10 */ /* 0x000fe2000fffe0ff */
[----:B------:R-:W-:Y:S01]  /*09a0*/  @!P0 IMAD R19, R19, UR20, R0 ;  /* 0x0000001413138c24 */ /* 0x000fe2000f8e0200 */
[----:B-1----:R-:W-:Y:S01]  /*09b0*/  MOV R8, UR6 ;  /* 0x0000000600087c02 */ /* 0x002fe20008000f00 */
[----:B------:R-:W3:Y:S01]  /*09c0*/  @P1 LDG.E R14, desc[UR18][R14.64] ;  /* 0x000000120e0e1981 */ /* 0x000ee2000c1e1900 */
[----:B------:R-:W-:Y:S01]  /*09d0*/  MOV R9, UR7 ;  /* 0x0000000700097c02 */ /* 0x000fe20008000f00 */
[----:B------:R-:W-:-:S02]  /*09e0*/  @!P0 IMAD.WIDE.U32 R6, R17, 0x4, R6 ;  /* 0x0000000411068825 */ /* 0x000fc400078e0006 */
[----:B------:R-:W3:Y:S02]  /*09f0*/  @P1 LDG.E R2, desc[UR18][R2.64+0x4] ;  /* 0x0000041202021981 */ /* 0x000ee4000c1e1900 */
[----:B------:R-:W-:Y:S02]  /*0a00*/  @!P0 IMAD.WIDE R8, R19, 0x4, R8 ;  /* 0x0000000413088825 */ /* 0x000fe400078e0208 */
[----:B------:R-:W4:Y:S04]  /*0a10*/  @!P0 LDG.E R7, desc[UR18][R6.64] ;  /* 0x0000001206078981 */ /* 0x000f28000c1e1900 */
[----:B------:R-:W4:Y:S01]  /*0a20*/  @!P0 LDG.E R8, desc[UR18][R8.64] ;  /* 0x0000001208088981 */ /* 0x000f22000c1e1900 */
[----:B--2---:R-:W-:-:S04]  /*0a30*/  @P1 FFMA R11, R11, R4, R12 ;  /* 0x000000040b0b1223 */ /* 0x004fc8000000000c */
[----:B---3--:R-:W-:-:S04]  /*0a40*/  @P1 FFMA R12, R2, R14, R11 ;  /* 0x0000000e020c1223 */ /* 0x008fc8000000000b */
[----:B----4-:R-:W-:-:S07]  /*0a50*/  @!P0 FFMA R12, R7, R8, R12 ;  /* 0x00000008070c8223 */ /* 0x010fce000000000c */
.L_x_2:
[----:B------:R-:W1:Y:S01]  /*0a60*/  LDC.64 R2, c[0x0][0x398] ;  /* 0x0000e600ff027b82 */ /* 0x000e620000000a00 */
[----:B------:R-:W-:-:S05]  /*0a70*/  IADD3 R13, PT, PT, R0, R13, RZ ;  /* 0x0000000d000d7210 */ /* 0x000fca0007ffe0ff */
[----:B-1----:R-:W-:-:S05]  /*0a80*/  IMAD.WIDE R2, R13, 0x4, R2 ;  /* 0x000000040d027825 */ /* 0x002fca00078e0202 */
[----:B0-----:R-:W-:Y:S01]  /*0a90*/  STG.E desc[UR18][R2.64], R12 ;  /* 0x0000000c02007986 */ /* 0x001fe2000c101912 */
[----:B------:R-:W-:Y:S05]  /*0aa0*/  EXIT ;  /* 0x000000000000794d */ /* 0x000fea0003800000 */
.L_x_4:
[----:B------:R-:W-:-:S00]  /*0ab0*/  BRA `(.L_x_4) ;  /* 0xfffffffc00fc7947 */ /* 0x000fc0000383ffff */
[----:B------:R-:W-:-:S00]  /*0ac0*/  NOP ;  /* 0x0000000000007918 */ /* 0x000fc00000000000 */
        /* <DEDUP_REMOVED lines=11> */
.L_x_5:


//--------------------- .nv.shared.reserved.0     --------------------------
	.section	.nv.shared.reserved.0,"aw",@nobits
	.weak		__nv_reservedSMEM_offset_0_alias
	.size		__nv_reservedSMEM_offset_0_alias, 0, 64
	.other		__nv_reservedSMEM_offset_0_alias,@"STO_CUDA_RESERVED_SHARED STV_DEFAULT"
__nv_reservedSMEM_offset_0_alias:
	.zero		0
	.zero		64


//--------------------- .nv.constant0._Z13kernel_matmuliPfS_S_ --------------------------
	.section	.nv.constant0._Z13kernel_matmuliPfS_S_,"a",@progbits
	.sectionflags	@""
	.align	4
.nv.constant0._Z13kernel_matmuliPfS_S_:
	.zero		928


//--------------------- SYMBOLS --------------------------

	.type		.nv.reservedSmem.offset0,@object
	.size		.nv.reservedSmem.offset0,0x4
